//
// Generated by NVIDIA NVVM Compiler
//
// Compiler Build ID: CL-36424714
// Cuda compilation tools, release 13.0, V13.0.88
// Based on NVVM 20.0.0
//

.version 9.0
.target sm_100
.address_size 64

	// .globl	_Z4add1PiS_S_

.visible .entry _Z4add1PiS_S_(
	.param .u64 .ptr .align 1 _Z4add1PiS_S__param_0,
	.param .u64 .ptr .align 1 _Z4add1PiS_S__param_1,
	.param .u64 .ptr .align 1 _Z4add1PiS_S__param_2
)
{
	.reg .b32 	%r<5>;
	.reg .b64 	%rd<11>;

	ld.param.u64 	%rd1, [_Z4add1PiS_S__param_0];
	ld.param.u64 	%rd2, [_Z4add1PiS_S__param_1];
	ld.param.u64 	%rd3, [_Z4add1PiS_S__param_2];
	cvta.to.global.u64 	%rd4, %rd3;
	cvta.to.global.u64 	%rd5, %rd2;
	cvta.to.global.u64 	%rd6, %rd1;
	mov.u32 	%r1, %tid.x;
	mul.wide.u32 	%rd7, %r1, 4;
	add.s64 	%rd8, %rd6, %rd7;
	ld.global.u32 	%r2, [%rd8];
	add.s64 	%rd9, %rd5, %rd7;
	ld.global.u32 	%r3, [%rd9];
	add.s32 	%r4, %r3, %r2;
	add.s64 	%rd10, %rd4, %rd7;
	st.global.u32 	[%rd10], %r4;
	ret;

}
	// .globl	_Z4add2PiS_S_
.visible .entry _Z4add2PiS_S_(
	.param .u64 .ptr .align 1 _Z4add2PiS_S__param_0,
	.param .u64 .ptr .align 1 _Z4add2PiS_S__param_1,
	.param .u64 .ptr .align 1 _Z4add2PiS_S__param_2
)
{
	.reg .b32 	%r<5>;
	.reg .b64 	%rd<11>;

	ld.param.u64 	%rd1, [_Z4add2PiS_S__param_0];
	ld.param.u64 	%rd2, [_Z4add2PiS_S__param_1];
	ld.param.u64 	%rd3, [_Z4add2PiS_S__param_2];
	cvta.to.global.u64 	%rd4, %rd3;
	cvta.to.global.u64 	%rd5, %rd2;
	cvta.to.global.u64 	%rd6, %rd1;
	mov.u32 	%r1, %ctaid.x;
	mul.wide.u32 	%rd7, %r1, 4;
	add.s64 	%rd8, %rd6, %rd7;
	ld.global.u32 	%r2, [%rd8];
	add.s64 	%rd9, %rd5, %rd7;
	ld.global.u32 	%r3, [%rd9];
	add.s32 	%r4, %r3, %r2;
	add.s64 	%rd10, %rd4, %rd7;
	st.global.u32 	[%rd10], %r4;
	ret;

}
	// .globl	_Z4add3PiS_S_
.visible .entry _Z4add3PiS_S_(
	.param .u64 .ptr .align 1 _Z4add3PiS_S__param_0,
	.param .u64 .ptr .align 1 _Z4add3PiS_S__param_1,
	.param .u64 .ptr .align 1 _Z4add3PiS_S__param_2
)
{
	.reg .b32 	%r<8>;
	.reg .b64 	%rd<11>;

	ld.param.u64 	%rd1, [_Z4add3PiS_S__param_0];
	ld.param.u64 	%rd2, [_Z4add3PiS_S__param_1];
	ld.param.u64 	%rd3, [_Z4add3PiS_S__param_2];
	cvta.to.global.u64 	%rd4, %rd3;
	cvta.to.global.u64 	%rd5, %rd2;
	cvta.to.global.u64 	%rd6, %rd1;
	mov.u32 	%r1, %ctaid.x;
	mov.u32 	%r2, %ntid.x;
	mov.u32 	%r3, %tid.x;
	mad.lo.s32 	%r4, %r1, %r2, %r3;
	mul.wide.s32 	%rd7, %r4, 4;
	add.s64 	%rd8, %rd6, %rd7;
	ld.global.u32 	%r5, [%rd8];
	add.s64 	%rd9, %rd5, %rd7;
	ld.global.u32 	%r6, [%rd9];
	add.s32 	%r7, %r6, %r5;
	add.s64 	%rd10, %rd4, %rd7;
	st.global.u32 	[%rd10], %r7;
	ret;

}


// ===== COMPILED SASS (sm_100) =====

	.target	sm_100

	.elftype	@"ET_EXEC"


//--------------------- .note.nv.tkinfo           --------------------------
	.section	.note.nv.tkinfo,"",@"SHT_NOTE"
	.sectionflags	@"SHF_NOTE_NV_TKINFO"
	.tkinfo
        /*0018*/ 	.word	0x00000002
        /*0030*/ 	.string	""
        /*0030*/ 	.string	"ptxas"
        /*0030*/ 	.string	"Cuda compilation tools, release 13.0, V13.0.88"
        /*0030*/ 	.string	"Build cuda_13.0.r13.0/compiler.36424714_0"
        /*0030*/ 	.string	"-arch sm_100 -m 64 "



//--------------------- .note.nv.cuinfo           --------------------------
	.section	.note.nv.cuinfo,"",@"SHT_NOTE"
	.sectionflags	@"SHF_NOTE_NV_CUINFO"
        /*0018*/ 	.short	0x0002
        /*001a*/ 	.short	0x0064
        /*001c*/ 	.short	0x0082
	.zero		2


//--------------------- .nv.info                  --------------------------
	.section	.nv.info,"",@"SHT_CUDA_INFO"
	.align	4


	//----- nvinfo : EIATTR_REGCOUNT
	.align		4
        /*0000*/ 	.byte	0x04, 0x2f
        /*0002*/ 	.short	(.L_1 - .L_0)
	.align		4
.L_0:
        /*0004*/ 	.word	index@(_Z4add1PiS_S_)
        /*0008*/ 	.word	0x0000000c


	//----- nvinfo : EIATTR_FRAME_SIZE
	.align		4
.L_1:
        /*000c*/ 	.byte	0x04, 0x11
        /*000e*/ 	.short	(.L_3 - .L_2)
	.align		4
.L_2:
        /*0010*/ 	.word	index@(_Z4add1PiS_S_)
        /*0014*/ 	.word	0x00000000


	//----- nvinfo : EIATTR_REGCOUNT
	.align		4
.L_3:
        /*0018*/ 	.byte	0x04, 0x2f
        /*001a*/ 	.short	(.L_5 - .L_4)
	.align		4
.L_4:
        /*001c*/ 	.word	index@(_Z4add2PiS_S_)
        /*0020*/ 	.word	0x0000000c


	//----- nvinfo : EIATTR_FRAME_SIZE
	.align		4
.L_5:
        /*0024*/ 	.byte	0x04, 0x11
        /*0026*/ 	.short	(.L_7 - .L_6)
	.align		4
.L_6:
        /*0028*/ 	.word	index@(_Z4add2PiS_S_)
        /*002c*/ 	.word	0x00000000


	//----- nvinfo : EIATTR_REGCOUNT
	.align		4
.L_7:
        /*0030*/ 	.byte	0x04, 0x2f
        /*0032*/ 	.short	(.L_9 - .L_8)
	.align		4
.L_8:
        /*0034*/ 	.word	index@(_Z4add3PiS_S_)
        /*0038*/ 	.word	0x0000000c


	//----- nvinfo : EIATTR_FRAME_SIZE
	.align		4
.L_9:
        /*003c*/ 	.byte	0x04, 0x11
        /*003e*/ 	.short	(.L_11 - .L_10)
	.align		4
.L_10:
        /*0040*/ 	.word	index@(_Z4add3PiS_S_)
        /*0044*/ 	.word	0x00000000


	//----- nvinfo : EIATTR_MIN_STACK_SIZE
	.align		4
.L_11:
        /*0048*/ 	.byte	0x04, 0x12
        /*004a*/ 	.short	(.L_13 - .L_12)
	.align		4
.L_12:
        /*004c*/ 	.word	index@(_Z4add3PiS_S_)
        /*0050*/ 	.word	0x00000000


	//----- nvinfo : EIATTR_MIN_STACK_SIZE
	.align		4
.L_13:
        /*0054*/ 	.byte	0x04, 0x12
        /*0056*/ 	.short	(.L_15 - .L_14)
	.align		4
.L_14:
        /*0058*/ 	.word	index@(_Z4add2PiS_S_)
        /*005c*/ 	.word	0x00000000


	//----- nvinfo : EIATTR_MIN_STACK_SIZE
	.align		4
.L_15:
        /*0060*/ 	.byte	0x04, 0x12
        /*0062*/ 	.short	(.L_17 - .L_16)
	.align		4
.L_16:
        /*0064*/ 	.word	index@(_Z4add1PiS_S_)
        /*0068*/ 	.word	0x00000000
.L_17:


//--------------------- .nv.compat                --------------------------
	.section	.nv.compat,"",@"SHT_CUDA_COMPAT_INFO"
	.align	4
        /*0000*/ 	.byte	0x02, 0x09, 0x00, 0x00, 0x02, 0x02, 0x01, 0x00, 0x02, 0x05, 0x05, 0x00, 0x03, 0x07, 0x01, 0x01
        /*0010*/ 	.byte	0x02, 0x03, 0x00, 0x00, 0x02, 0x06, 0x01, 0x00, 0x04, 0x0b, 0x08, 0x00, 0x09, 0x00, 0x00, 0x00
        /*0020*/ 	.byte	0x00, 0x00, 0x00, 0x00


//--------------------- .nv.info._Z4add3PiS_S_    --------------------------
	.section	.nv.info._Z4add3PiS_S_,"",@"SHT_CUDA_INFO"
	.sectionflags	@""
	.align	4


	//----- nvinfo : EIATTR_CUDA_API_VERSION
	.align		4
        /*0000*/ 	.byte	0x04, 0x37
        /*0002*/ 	.short	(.L_19 - .L_18)
.L_18:
        /*0004*/ 	.word	0x00000082


	//----- nvinfo : EIATTR_KPARAM_INFO
	.align		4
.L_19:
        /*0008*/ 	.byte	0x04, 0x17
        /*000a*/ 	.short	(.L_21 - .L_20)
.L_20:
        /*000c*/ 	.word	0x00000000
        /*0010*/ 	.short	0x0002
        /*0012*/ 	.short	0x0010
        /*0014*/ 	.byte	0x00, 0xf5, 0x21, 0x00


	//----- nvinfo : EIATTR_KPARAM_INFO
	.align		4
.L_21:
        /*0018*/ 	.byte	0x04, 0x17
        /*001a*/ 	.short	(.L_23 - .L_22)
.L_22:
        /*001c*/ 	.word	0x00000000
        /*0020*/ 	.short	0x0001
        /*0022*/ 	.short	0x0008
        /*0024*/ 	.byte	0x00, 0xf5, 0x21, 0x00


	//----- nvinfo : EIATTR_KPARAM_INFO
	.align		4
.L_23:
        /*0028*/ 	.byte	0x04, 0x17
        /*002a*/ 	.short	(.L_25 - .L_24)
.L_24:
        /*002c*/ 	.word	0x00000000
        /*0030*/ 	.short	0x0000
        /*0032*/ 	.short	0x0000
        /*0034*/ 	.byte	0x00, 0xf5, 0x21, 0x00


	//----- nvinfo : EIATTR_SPARSE_MMA_MASK
	.align		4
.L_25:
        /*0038*/ 	.byte	0x03, 0x50
        /*003a*/ 	.short	0x0000


	//----- nvinfo : EIATTR_MAXREG_COUNT
	.align		4
        /*003c*/ 	.byte	0x03, 0x1b
        /*003e*/ 	.short	0x00ff


	//----- nvinfo : EIATTR_MERCURY_ISA_VERSION
	.align		4
        /*0040*/ 	.byte	0x03, 0x5f
        /*0042*/ 	.short	0x0101


	//----- nvinfo : EIATTR_VRC_CTA_INIT_COUNT
	.align		4
        /*0044*/ 	.byte	0x02, 0x4a
	.zero		1
	.zero		1


	//----- nvinfo : EIATTR_EXIT_INSTR_OFFSETS
	.align		4
        /*0048*/ 	.byte	0x04, 0x1c
        /*004a*/ 	.short	(.L_27 - .L_26)


	//   ....[0]....
.L_26:
        /*004c*/ 	.word	0x00000100


	//----- nvinfo : EIATTR_CBANK_PARAM_SIZE
	.align		4
.L_27:
        /*0050*/ 	.byte	0x03, 0x19
        /*0052*/ 	.short	0x0018


	//----- nvinfo : EIATTR_PARAM_CBANK
	.align		4
        /*0054*/ 	.byte	0x04, 0x0a
        /*0056*/ 	.short	(.L_29 - .L_28)
	.align		4
.L_28:
        /*0058*/ 	.word	index@(.nv.constant0._Z4add3PiS_S_)
        /*005c*/ 	.short	0x0380
        /*005e*/ 	.short	0x0018


	//----- nvinfo : EIATTR_SW_WAR
	.align		4
.L_29:
        /*0060*/ 	.byte	0x04, 0x36
        /*0062*/ 	.short	(.L_31 - .L_30)
.L_30:
        /*0064*/ 	.word	0x00000008
.L_31:


//--------------------- .nv.info._Z4add2PiS_S_    --------------------------
	.section	.nv.info._Z4add2PiS_S_,"",@"SHT_CUDA_INFO"
	.sectionflags	@""
	.align	4


	//----- nvinfo : EIATTR_CUDA_API_VERSION
	.align		4
        /*0000*/ 	.byte	0x04, 0x37
        /*0002*/ 	.short	(.L_33 - .L_32)
.L_32:
        /*0004*/ 	.word	0x00000082


	//----- nvinfo : EIATTR_KPARAM_INFO
	.align		4
.L_33:
        /*0008*/ 	.byte	0x04, 0x17
        /*000a*/ 	.short	(.L_35 - .L_34)
.L_34:
        /*000c*/ 	.word	0x00000000
        /*0010*/ 	.short	0x0002
        /*0012*/ 	.short	0x0010
        /*0014*/ 	.byte	0x00, 0xf5, 0x21, 0x00


	//----- nvinfo : EIATTR_KPARAM_INFO
	.align		4
.L_35:
        /*0018*/ 	.byte	0x04, 0x17
        /*001a*/ 	.short	(.L_37 - .L_36)
.L_36:
        /*001c*/ 	.word	0x00000000
        /*0020*/ 	.short	0x0001
        /*0022*/ 	.short	0x0008
        /*0024*/ 	.byte	0x00, 0xf5, 0x21, 0x00


	//----- nvinfo : EIATTR_KPARAM_INFO
	.align		4
.L_37:
        /*0028*/ 	.byte	0x04, 0x17
        /*002a*/ 	.short	(.L_39 - .L_38)
.L_38:
        /*002c*/ 	.word	0x00000000
        /*0030*/ 	.short	0x0000
        /*0032*/ 	.short	0x0000
        /*0034*/ 	.byte	0x00, 0xf5, 0x21, 0x00


	//----- nvinfo : EIATTR_SPARSE_MMA_MASK
	.align		4
.L_39:
        /*0038*/ 	.byte	0x03, 0x50
        /*003a*/ 	.short	0x0000


	//----- nvinfo : EIATTR_MAXREG_COUNT
	.align		4
        /*003c*/ 	.byte	0x03, 0x1b
        /*003e*/ 	.short	0x00ff


	//----- nvinfo : EIATTR_MERCURY_ISA_VERSION
	.align		4
        /*0040*/ 	.byte	0x03, 0x5f
        /*0042*/ 	.short	0x0101


	//----- nvinfo : EIATTR_VRC_CTA_INIT_COUNT
	.align		4
        /*0044*/ 	.byte	0x02, 0x4a
	.zero		1
	.zero		1


	//----- nvinfo : EIATTR_EXIT_INSTR_OFFSETS
	.align		4
        /*0048*/ 	.byte	0x04, 0x1c
        /*004a*/ 	.short	(.L_41 - .L_40)


	//   ....[0]....
.L_40:
        /*004c*/ 	.word	0x000000d0


	//----- nvinfo : EIATTR_CBANK_PARAM_SIZE
	.align		4
.L_41:
        /*0050*/ 	.byte	0x03, 0x19
        /*0052*/ 	.short	0x0018


	//----- nvinfo : EIATTR_PARAM_CBANK
	.align		4
        /*0054*/ 	.byte	0x04, 0x0a
        /*0056*/ 	.short	(.L_43 - .L_42)
	.align		4
.L_42:
        /*0058*/ 	.word	index@(.nv.constant0._Z4add2PiS_S_)
        /*005c*/ 	.short	0x0380
        /*005e*/ 	.short	0x0018


	//----- nvinfo : EIATTR_SW_WAR
	.align		4
.L_43:
        /*0060*/ 	.byte	0x04, 0x36
        /*0062*/ 	.short	(.L_45 - .L_44)
.L_44:
        /*0064*/ 	.word	0x00000008
.L_45:


//--------------------- .nv.info._Z4add1PiS_S_    --------------------------
	.section	.nv.info._Z4add1PiS_S_,"",@"SHT_CUDA_INFO"
	.sectionflags	@""
	.align	4


	//----- nvinfo : EIATTR_CUDA_API_VERSION
	.align		4
        /*0000*/ 	.byte	0x04, 0x37
        /*0002*/ 	.short	(.L_47 - .L_46)
.L_46:
        /*0004*/ 	.word	0x00000082


	//----- nvinfo : EIATTR_KPARAM_INFO
	.align		4
.L_47:
        /*0008*/ 	.byte	0x04, 0x17
        /*000a*/ 	.short	(.L_49 - .L_48)
.L_48:
        /*000c*/ 	.word	0x00000000
        /*0010*/ 	.short	0x0002
        /*0012*/ 	.short	0x0010
        /*0014*/ 	.byte	0x00, 0xf5, 0x21, 0x00


	//----- nvinfo : EIATTR_KPARAM_INFO
	.align		4
.L_49:
        /*0018*/ 	.byte	0x04, 0x17
        /*001a*/ 	.short	(.L_51 - .L_50)
.L_50:
        /*001c*/ 	.word	0x00000000
        /*0020*/ 	.short	0x0001
        /*0022*/ 	.short	0x0008
        /*0024*/ 	.byte	0x00, 0xf5, 0x21, 0x00


	//----- nvinfo : EIATTR_KPARAM_INFO
	.align		4
.L_51:
        /*0028*/ 	.byte	0x04, 0x17
        /*002a*/ 	.short	(.L_53 - .L_52)
.L_52:
        /*002c*/ 	.word	0x00000000
        /*0030*/ 	.short	0x0000
        /*0032*/ 	.short	0x0000
        /*0034*/ 	.byte	0x00, 0xf5, 0x21, 0x00


	//----- nvinfo : EIATTR_SPARSE_MMA_MASK
	.align		4
.L_53:
        /*0038*/ 	.byte	0x03, 0x50
        /*003a*/ 	.short	0x0000


	//----- nvinfo : EIATTR_MAXREG_COUNT
	.align		4
        /*003c*/ 	.byte	0x03, 0x1b
        /*003e*/ 	.short	0x00ff


	//----- nvinfo : EIATTR_MERCURY_ISA_VERSION
	.align		4
        /*0040*/ 	.byte	0x03, 0x5f
        /*0042*/ 	.short	0x0101


	//----- nvinfo : EIATTR_VRC_CTA_INIT_COUNT
	.align		4
        /*0044*/ 	.byte	0x02, 0x4a
	.zero		1
	.zero		1


	//----- nvinfo : EIATTR_EXIT_INSTR_OFFSETS
	.align		4
        /*0048*/ 	.byte	0x04, 0x1c
        /*004a*/ 	.short	(.L_55 - .L_54)


	//   ....[0]....
.L_54:
        /*004c*/ 	.word	0x000000d0


	//----- nvinfo : EIATTR_CBANK_PARAM_SIZE
	.align		4
.L_55:
        /*0050*/ 	.byte	0x03, 0x19
        /*0052*/ 	.short	0x0018


	//----- nvinfo : EIATTR_PARAM_CBANK
	.align		4
        /*0054*/ 	.byte	0x04, 0x0a
        /*0056*/ 	.short	(.L_57 - .L_56)
	.align		4
.L_56:
        /*0058*/ 	.word	index@(.nv.constant0._Z4add1PiS_S_)
        /*005c*/ 	.short	0x0380
        /*005e*/ 	.short	0x0018


	//----- nvinfo : EIATTR_SW_WAR
	.align		4
.L_57:
        /*0060*/ 	.byte	0x04, 0x36
        /*0062*/ 	.short	(.L_59 - .L_58)
.L_58:
        /*0064*/ 	.word	0x00000008
.L_59:


//--------------------- .nv.callgraph             --------------------------
	.section	.nv.callgraph,"",@"SHT_CUDA_CALLGRAPH"
	.align	4
	.sectionentsize	8
	.align		4
        /*0000*/ 	.word	0x00000000
	.align		4
        /*0004*/ 	.word	0xffffffff
	.align		4
        /*0008*/ 	.word	0x00000000
	.align		4
        /*000c*/ 	.word	0xfffffffe
	.align		4
        /*0010*/ 	.word	0x00000000
	.align		4
        /*0014*/ 	.word	0xfffffffd
	.align		4
        /*0018*/ 	.word	0x00000000
	.align		4
        /*001c*/ 	.word	0xfffffffc


//--------------------- .text._Z4add3PiS_S_       --------------------------
	.section	.text._Z4add3PiS_S_,"ax",@progbits
	.align	128
        .global         _Z4add3PiS_S_
        .type           _Z4add3PiS_S_,@function
        .size           _Z4add3PiS_S_,(.L_x_3 - _Z4add3PiS_S_)
        .other          _Z4add3PiS_S_,@"STO_CUDA_ENTRY STV_DEFAULT"
_Z4add3PiS_S_:
.text._Z4add3PiS_S_:
[----:B------:R-:W-:Y:S01]  /*0000*/  LDC R1, c[0x0][0x37c] ;  /* 0x0000df00ff017b82 */ /* 0x000fe20000000800 */
[----:B------:R-:W0:Y:S07]  /*0010*/  S2R R0, SR_TID.X ;  /* 0x0000000000007919 */ /* 0x000e2e0000002100 */
[----:B------:R-:W0:Y:S01]  /*0020*/  S2UR UR6, SR_CTAID.X ;  /* 0x00000000000679c3 */ /* 0x000e220000002500 */
[----:B------:R-:W1:Y:S07]  /*0030*/  LDCU.64 UR4, c[0x0][0x358] ;  /* 0x00006b00ff0477ac */ /* 0x000e6e0008000a00 */
[----:B------:R-:W0:Y:S08]  /*0040*/  LDC R9, c[0x0][0x360] ;  /* 0x0000d800ff097b82 */ /* 0x000e300000000800 */
[----:B------:R-:W2:Y:S08]  /*0050*/  LDC.64 R2, c[0x0][0x380] ;  /* 0x0000e000ff027b82 */ /* 0x000eb00000000a00 */
[----:B------:R-:W3:Y:S01]  /*0060*/  LDC.64 R4, c[0x0][0x388] ;  /* 0x0000e200ff047b82 */ /* 0x000ee20000000a00 */
[----:B0-----:R-:W-:-:S07]  /*0070*/  IMAD R9, R9, UR6, R0 ;  /* 0x0000000609097c24 */ /* 0x001fce000f8e0200 */
[----:B------:R-:W0:Y:S01]  /*0080*/  LDC.64 R6, c[0x0][0x390] ;  /* 0x0000e400ff067b82 */ /* 0x000e220000000a00 */
[----:B--2---:R-:W-:-:S06]  /*0090*/  IMAD.WIDE R2, R9, 0x4, R2 ;  /* 0x0000000409027825 */ /* 0x004fcc00078e0202 */
[----:B-1----:R-:W2:Y:S01]  /*00a0*/  LDG.E R2, desc[UR4][R2.64] ;  /* 0x0000000402027981 */ /* 0x002ea2000c1e1900 */
[----:B---3--:R-:W-:-:S06]  /*00b0*/  IMAD.WIDE R4, R9, 0x4, R4 ;  /* 0x0000000409047825 */ /* 0x008fcc00078e0204 */
[----:B------:R-:W2:Y:S01]  /*00c0*/  LDG.E R5, desc[UR4][R4.64] ;  /* 0x0000000404057981 */ /* 0x000ea2000c1e1900 */
[----:B0-----:R-:W-:Y:S01]  /*00d0*/  IMAD.WIDE R6, R9, 0x4, R6 ;  /* 0x0000000409067825 */ /* 0x001fe200078e0206 */
[----:B--2---:R-:W-:-:S05]  /*00e0*/  IADD3 R9, PT, PT, R2, R5, RZ ;  /* 0x0000000502097210 */ /* 0x004fca0007ffe0ff */
[----:B------:R-:W-:Y:S01]  /*00f0*/  STG.E desc[UR4][R6.64], R9 ;  /* 0x0000000906007986 */ /* 0x000fe2000c101904 */
[----:B------:R-:W-:Y:S05]  /*0100*/  EXIT ;  /* 0x000000000000794d */ /* 0x000fea0003800000 */
.L_x_0:
[----:B------:R-:W-:-:S00]  /*0110*/  BRA `(.L_x_0) ;  /* 0xfffffffc00fc7947 */ /* 0x000fc0000383ffff */
[----:B------:R-:W-:-:S00]  /*0120*/  NOP ;  /* 0x0000000000007918 */ /* 0x000fc00000000000 */
        /* <DEDUP_REMOVED lines=13> */
.L_x_3:


//--------------------- .text._Z4add2PiS_S_       --------------------------
	.section	.text._Z4add2PiS_S_,"ax",@progbits
	.align	128
        .global         _Z4add2PiS_S_
        .type           _Z4add2PiS_S_,@function
        .size           _Z4add2PiS_S_,(.L_x_4 - _Z4add2PiS_S_)
        .other          _Z4add2PiS_S_,@"STO_CUDA_ENTRY STV_DEFAULT"
_Z4add2PiS_S_:
.text._Z4add2PiS_S_:
[----:B------:R-:W-:Y:S01]  /*0000*/  LDC R1, c[0x0][0x37c] ;  /* 0x0000df00ff017b82 */ /* 0x000fe20000000800 */
[----:B------:R-:W0:Y:S07]  /*0010*/  S2R R9, SR_CTAID.X ;  /* 0x0000000000097919 */ /* 0x000e2e0000002500 */
[----:B------:R-:W0:Y:S01]  /*0020*/  LDC.64 R2, c[0x0][0x380] ;  /* 0x0000e000ff027b82 */ /* 0x000e220000000a00 */
[----:B------:R-:W1:Y:S07]  /*0030*/  LDCU.64 UR4, c[0x0][0x358] ;  /* 0x00006b00ff0477ac */ /* 0x000e6e0008000a00 */
[----:B------:R-:W2:Y:S08]  /*0040*/  LDC.64 R4, c[0x0][0x388] ;  /* 0x0000e200ff047b82 */ /* 0x000eb00000000a00 */
[----:B------:R-:W3:Y:S01]  /*0050*/  LDC.64 R6, c[0x0][0x390] ;  /* 0x0000e400ff067b82 */ /* 0x000ee20000000a00 */
[----:B0-----:R-:W-:-:S04]  /*0060*/  IMAD.WIDE.U32 R2, R9, 0x4, R2 ;  /* 0x0000000409027825 */ /* 0x001fc800078e0002 */
[C---:B--2---:R-:W-:Y:S02]  /*0070*/  IMAD.WIDE.U32 R4, R9.reuse, 0x4, R4 ;  /* 0x0000000409047825 */ /* 0x044fe400078e0004 */
[----:B-1----:R-:W2:Y:S04]  /*0080*/  LDG.E R2, desc[UR4][R2.64] ;  /* 0x0000000402027981 */ /* 0x002ea8000c1e1900 */
[----:B------:R-:W2:Y:S01]  /*0090*/  LDG.E R5, desc[UR4][R4.64] ;  /* 0x0000000404057981 */ /* 0x000ea2000c1e1900 */
[----:B---3--:R-:W-:Y:S01]  /*00a0*/  IMAD.WIDE.U32 R6, R9, 0x4, R6 ;  /* 0x0000000409067825 */ /* 0x008fe200078e0006 */
[----:B--2---:R-:W-:-:S05]  /*00b0*/  IADD3 R9, PT, PT, R2, R5, RZ ;  /* 0x0000000502097210 */ /* 0x004fca0007ffe0ff */
[----:B------:R-:W-:Y:S01]  /*00c0*/  STG.E desc[UR4][R6.64], R9 ;  /* 0x0000000906007986 */ /* 0x000fe2000c101904 */
[----:B------:R-:W-:Y:S05]  /*00d0*/  EXIT ;  /* 0x000000000000794d */ /* 0x000fea0003800000 */
.L_x_1:
        /* <DEDUP_REMOVED lines=10> */
.L_x_4:


//--------------------- .text._Z4add1PiS_S_       --------------------------
	.section	.text._Z4add1PiS_S_,"ax",@progbits
	.align	128
        .global         _Z4add1PiS_S_
        .type           _Z4add1PiS_S_,@function
        .size           _Z4add1PiS_S_,(.L_x_5 - _Z4add1PiS_S_)
        .other          _Z4add1PiS_S_,@"STO_CUDA_ENTRY STV_DEFAULT"
_Z4add1PiS_S_:
.text._Z4add1PiS_S_:
[----:B------:R-:W-:Y:S01]  /*0000*/  LDC R1, c[0x0][0x37c] ;  /* 0x0000df00ff017b82 */ /* 0x000fe20000000800 */
[----:B------:R-:W0:Y:S07]  /*0010*/  S2R R9, SR_TID.X ;  /* 0x0000000000097919 */ /* 0x000e2e0000002100 */
        /* <DEDUP_REMOVED lines=12> */
.L_x_2:
        /* <DEDUP_REMOVED lines=10> */
.L_x_5:


//--------------------- .nv.shared.reserved.0     --------------------------
	.section	.nv.shared.reserved.0,"aw",@nobits
	.weak		__nv_reservedSMEM_offset_0_alias
	.size		__nv_reservedSMEM_offset_0_alias, 0, 64
	.other		__nv_reservedSMEM_offset_0_alias,@"STO_CUDA_RESERVED_SHARED STV_DEFAULT"
__nv_reservedSMEM_offset_0_alias:
	.zero		0
	.zero		64


//--------------------- .nv.constant0._Z4add3PiS_S_ --------------------------
	.section	.nv.constant0._Z4add3PiS_S_,"a",@progbits
	.sectionflags	@""
	.align	4
.nv.constant0._Z4add3PiS_S_:
	.zero		920


//--------------------- .nv.constant0._Z4add2PiS_S_ --------------------------
	.section	.nv.constant0._Z4add2PiS_S_,"a",@progbits
	.sectionflags	@""
	.align	4
.nv.constant0._Z4add2PiS_S_:
	.zero		920


//--------------------- .nv.constant0._Z4add1PiS_S_ --------------------------
	.section	.nv.constant0._Z4add1PiS_S_,"a",@progbits
	.sectionflags	@""
	.align	4
.nv.constant0._Z4add1PiS_S_:
	.zero		920


//--------------------- SYMBOLS --------------------------

	.type		.nv.reservedSmem.offset0,@object
	.size		.nv.reservedSmem.offset0,0x4
